//
// Generated by NVIDIA NVVM Compiler
//
// Compiler Build ID: CL-36424714
// Cuda compilation tools, release 13.0, V13.0.88
// Based on NVVM 20.0.0
//

.version 9.0
.target sm_100
.address_size 64

	// .globl	_Z10testKernelPf

.visible .entry _Z10testKernelPf(
	.param .u64 .ptr .align 1 _Z10testKernelPf_param_0
)
{
	.reg .b32 	%r<5>;
	.reg .b32 	%f<3>;
	.reg .b64 	%rd<5>;

	ld.param.u64 	%rd1, [_Z10testKernelPf_param_0];
	cvta.to.global.u64 	%rd2, %rd1;
	mov.u32 	%r1, %tid.x;
	mov.u32 	%r2, %ctaid.x;
	mov.u32 	%r3, %ntid.x;
	mad.lo.s32 	%r4, %r2, %r3, %r1;
	cvt.rn.f32.s32 	%f1, %r4;
	add.f32 	%f2, %f1, %f1;
	mul.wide.s32 	%rd3, %r4, 4;
	add.s64 	%rd4, %rd2, %rd3;
	st.global.f32 	[%rd4], %f2;
	ret;

}


// ===== COMPILED SASS (sm_100) =====

	.target	sm_100

	.elftype	@"ET_EXEC"


//--------------------- .note.nv.tkinfo           --------------------------
	.section	.note.nv.tkinfo,"",@"SHT_NOTE"
	.sectionflags	@"SHF_NOTE_NV_TKINFO"
	.tkinfo
        /*0018*/ 	.word	0x00000002
        /*0030*/ 	.string	""
        /*0030*/ 	.string	"ptxas"
        /*0030*/ 	.string	"Cuda compilation tools, release 13.0, V13.0.88"
        /*0030*/ 	.string	"Build cuda_13.0.r13.0/compiler.36424714_0"
        /*0030*/ 	.string	"-arch sm_100 -m 64 "



//--------------------- .note.nv.cuinfo           --------------------------
	.section	.note.nv.cuinfo,"",@"SHT_NOTE"
	.sectionflags	@"SHF_NOTE_NV_CUINFO"
        /*0018*/ 	.short	0x0002
        /*001a*/ 	.short	0x0064
        /*001c*/ 	.short	0x0082
	.zero		2


//--------------------- .nv.info                  --------------------------
	.section	.nv.info,"",@"SHT_CUDA_INFO"
	.align	4


	//----- nvinfo : EIATTR_REGCOUNT
	.align		4
        /*0000*/ 	.byte	0x04, 0x2f
        /*0002*/ 	.short	(.L_1 - .L_0)
	.align		4
.L_0:
        /*0004*/ 	.word	index@(_Z10testKernelPf)
        /*0008*/ 	.word	0x00000008


	//----- nvinfo : EIATTR_FRAME_SIZE
	.align		4
.L_1:
        /*000c*/ 	.byte	0x04, 0x11
        /*000e*/ 	.short	(.L_3 - .L_2)
	.align		4
.L_2:
        /*0010*/ 	.word	index@(_Z10testKernelPf)
        /*0014*/ 	.word	0x00000000


	//----- nvinfo : EIATTR_MIN_STACK_SIZE
	.align		4
.L_3:
        /*0018*/ 	.byte	0x04, 0x12
        /*001a*/ 	.short	(.L_5 - .L_4)
	.align		4
.L_4:
        /*001c*/ 	.word	index@(_Z10testKernelPf)
        /*0020*/ 	.word	0x00000000
.L_5:


//--------------------- .nv.compat                --------------------------
	.section	.nv.compat,"",@"SHT_CUDA_COMPAT_INFO"
	.align	4
        /*0000*/ 	.byte	0x02, 0x09, 0x00, 0x00, 0x02, 0x02, 0x01, 0x00, 0x02, 0x05, 0x05, 0x00, 0x03, 0x07, 0x01, 0x01
        /*0010*/ 	.byte	0x02, 0x03, 0x00, 0x00, 0x02, 0x06, 0x01, 0x00, 0x04, 0x0b, 0x08, 0x00, 0x09, 0x00, 0x00, 0x00
        /*0020*/ 	.byte	0x00, 0x00, 0x00, 0x00


//--------------------- .nv.info._Z10testKernelPf --------------------------
	.section	.nv.info._Z10testKernelPf,"",@"SHT_CUDA_INFO"
	.sectionflags	@""
	.align	4


	//----- nvinfo : EIATTR_CUDA_API_VERSION
	.align		4
        /*0000*/ 	.byte	0x04, 0x37
        /*0002*/ 	.short	(.L_7 - .L_6)
.L_6:
        /*0004*/ 	.word	0x00000082


	//----- nvinfo : EIATTR_KPARAM_INFO
	.align		4
.L_7:
        /*0008*/ 	.byte	0x04, 0x17
        /*000a*/ 	.short	(.L_9 - .L_8)
.L_8:
        /*000c*/ 	.word	0x00000000
        /*0010*/ 	.short	0x0000
        /*0012*/ 	.short	0x0000
        /*0014*/ 	.byte	0x00, 0xf5, 0x21, 0x00


	//----- nvinfo : EIATTR_SPARSE_MMA_MASK
	.align		4
.L_9:
        /*0018*/ 	.byte	0x03, 0x50
        /*001a*/ 	.short	0x0000


	//----- nvinfo : EIATTR_MAXREG_COUNT
	.align		4
        /*001c*/ 	.byte	0x03, 0x1b
        /*001e*/ 	.short	0x00ff


	//----- nvinfo : EIATTR_MERCURY_ISA_VERSION
	.align		4
        /*0020*/ 	.byte	0x03, 0x5f
        /*0022*/ 	.short	0x0101


	//----- nvinfo : EIATTR_VRC_CTA_INIT_COUNT
	.align		4
        /*0024*/ 	.byte	0x02, 0x4a
	.zero		1
	.zero		1


	//----- nvinfo : EIATTR_EXIT_INSTR_OFFSETS
	.align		4
        /*0028*/ 	.byte	0x04, 0x1c
        /*002a*/ 	.short	(.L_11 - .L_10)


	//   ....[0]....
.L_10:
        /*002c*/ 	.word	0x000000b0


	//----- nvinfo : EIATTR_CBANK_PARAM_SIZE
	.align		4
.L_11:
        /*0030*/ 	.byte	0x03, 0x19
        /*0032*/ 	.short	0x0008


	//----- nvinfo : EIATTR_PARAM_CBANK
	.align		4
        /*0034*/ 	.byte	0x04, 0x0a
        /*0036*/ 	.short	(.L_13 - .L_12)
	.align		4
.L_12:
        /*0038*/ 	.word	index@(.nv.constant0._Z10testKernelPf)
        /*003c*/ 	.short	0x0380
        /*003e*/ 	.short	0x0008


	//----- nvinfo : EIATTR_SW_WAR
	.align		4
.L_13:
        /*0040*/ 	.byte	0x04, 0x36
        /*0042*/ 	.short	(.L_15 - .L_14)
.L_14:
        /*0044*/ 	.word	0x00000008
.L_15:


//--------------------- .nv.callgraph             --------------------------
	.section	.nv.callgraph,"",@"SHT_CUDA_CALLGRAPH"
	.align	4
	.sectionentsize	8
	.align		4
        /*0000*/ 	.word	0x00000000
	.align		4
        /*0004*/ 	.word	0xffffffff
	.align		4
        /*0008*/ 	.word	0x00000000
	.align		4
        /*000c*/ 	.word	0xfffffffe
	.align		4
        /*0010*/ 	.word	0x00000000
	.align		4
        /*0014*/ 	.word	0xfffffffd
	.align		4
        /*0018*/ 	.word	0x00000000
	.align		4
        /*001c*/ 	.word	0xfffffffc


//--------------------- .text._Z10testKernelPf    --------------------------
	.section	.text._Z10testKernelPf,"ax",@progbits
	.align	128
        .global         _Z10testKernelPf
        .type           _Z10testKernelPf,@function
        .size           _Z10testKernelPf,(.L_x_1 - _Z10testKernelPf)
        .other          _Z10testKernelPf,@"STO_CUDA_ENTRY STV_DEFAULT"
_Z10testKernelPf:
.text._Z10testKernelPf:
[----:B------:R-:W-:Y:S01]  /*0000*/  LDC R1, c[0x0][0x37c] ;  /* 0x0000df00ff017b82 */ /* 0x000fe20000000800 */
[----:B------:R-:W0:Y:S07]  /*0010*/  S2R R5, SR_TID.X ;  /* 0x0000000000057919 */ /* 0x000e2e0000002100 */
[----:B------:R-:W0:Y:S01]  /*0020*/  S2UR UR6, SR_CTAID.X ;  /* 0x00000000000679c3 */ /* 0x000e220000002500 */
[----:B------:R-:W1:Y:S07]  /*0030*/  LDCU.64 UR4, c[0x0][0x358] ;  /* 0x00006b00ff0477ac */ /* 0x000e6e0008000a00 */
[----:B------:R-:W0:Y:S08]  /*0040*/  LDC R0, c[0x0][0x360] ;  /* 0x0000d800ff007b82 */ /* 0x000e300000000800 */
[----:B------:R-:W2:Y:S01]  /*0050*/  LDC.64 R2, c[0x0][0x380] ;  /* 0x0000e000ff027b82 */ /* 0x000ea20000000a00 */
[----:B0-----:R-:W-:-:S05]  /*0060*/  IMAD R5, R0, UR6, R5 ;  /* 0x0000000600057c24 */ /* 0x001fca000f8e0205 */
[----:B------:R-:W-:Y:S01]  /*0070*/  I2FP.F32.S32 R0, R5 ;  /* 0x0000000500007245 */ /* 0x000fe20000201400 */
[----:B--2---:R-:W-:-:S04]  /*0080*/  IMAD.WIDE R2, R5, 0x4, R2 ;  /* 0x0000000405027825 */ /* 0x004fc800078e0202 */
[----:B------:R-:W-:-:S05]  /*0090*/  FADD R5, R0, R0 ;  /* 0x0000000000057221 */ /* 0x000fca0000000000 */
[----:B-1----:R-:W-:Y:S01]  /*00a0*/  STG.E desc[UR4][R2.64], R5 ;  /* 0x0000000502007986 */ /* 0x002fe2000c101904 */
[----:B------:R-:W-:Y:S05]  /*00b0*/  EXIT ;  /* 0x000000000000794d */ /* 0x000fea0003800000 */
.L_x_0:
[----:B------:R-:W-:-:S00]  /*00c0*/  BRA `(.L_x_0) ;  /* 0xfffffffc00fc7947 */ /* 0x000fc0000383ffff */
[----:B------:R-:W-:-:S00]  /*00d0*/  NOP ;  /* 0x0000000000007918 */ /* 0x000fc00000000000 */
        /* <DEDUP_REMOVED lines=10> */
.L_x_1:


//--------------------- .nv.shared.reserved.0     --------------------------
	.section	.nv.shared.reserved.0,"aw",@nobits
	.weak		__nv_reservedSMEM_offset_0_alias
	.size		__nv_reservedSMEM_offset_0_alias, 0, 64
	.other		__nv_reservedSMEM_offset_0_alias,@"STO_CUDA_RESERVED_SHARED STV_DEFAULT"
__nv_reservedSMEM_offset_0_alias:
	.zero		0
	.zero		64


//--------------------- .nv.constant0._Z10testKernelPf --------------------------
	.section	.nv.constant0._Z10testKernelPf,"a",@progbits
	.sectionflags	@""
	.align	4
.nv.constant0._Z10testKernelPf:
	.zero		904


//--------------------- SYMBOLS --------------------------

	.type		.nv.reservedSmem.offset0,@object
	.size		.nv.reservedSmem.offset0,0x4
